//
// Generated by NVIDIA NVVM Compiler
//
// Compiler Build ID: CL-36424714
// Cuda compilation tools, release 13.0, V13.0.88
// Based on NVVM 20.0.0
//

.version 9.0
.target sm_100
.address_size 64

	// .globl	_Z23delete_rows_and_columnsPiS_S_iiii

.visible .entry _Z23delete_rows_and_columnsPiS_S_iiii(
	.param .u64 .ptr .align 1 _Z23delete_rows_and_columnsPiS_S_iiii_param_0,
	.param .u64 .ptr .align 1 _Z23delete_rows_and_columnsPiS_S_iiii_param_1,
	.param .u64 .ptr .align 1 _Z23delete_rows_and_columnsPiS_S_iiii_param_2,
	.param .u32 _Z23delete_rows_and_columnsPiS_S_iiii_param_3,
	.param .u32 _Z23delete_rows_and_columnsPiS_S_iiii_param_4,
	.param .u32 _Z23delete_rows_and_columnsPiS_S_iiii_param_5,
	.param .u32 _Z23delete_rows_and_columnsPiS_S_iiii_param_6
)
{
	.reg .pred 	%p<28>;
	.reg .b32 	%r<55>;
	.reg .b64 	%rd<36>;

	ld.param.u64 	%rd19, [_Z23delete_rows_and_columnsPiS_S_iiii_param_0];
	ld.param.u64 	%rd20, [_Z23delete_rows_and_columnsPiS_S_iiii_param_1];
	ld.param.u64 	%rd21, [_Z23delete_rows_and_columnsPiS_S_iiii_param_2];
	ld.param.u32 	%r17, [_Z23delete_rows_and_columnsPiS_S_iiii_param_3];
	ld.param.u32 	%r18, [_Z23delete_rows_and_columnsPiS_S_iiii_param_4];
	ld.param.u32 	%r19, [_Z23delete_rows_and_columnsPiS_S_iiii_param_5];
	ld.param.u32 	%r20, [_Z23delete_rows_and_columnsPiS_S_iiii_param_6];
	cvta.to.global.u64 	%rd1, %rd20;
	cvta.to.global.u64 	%rd2, %rd21;
	cvta.to.global.u64 	%rd3, %rd19;
	mov.u32 	%r50, %tid.x;
	setp.ge.s32 	%p1, %r50, %r20;
	@%p1 bra 	$L__BB0_37;
	mul.lo.s32 	%r2, %r20, %r18;
	setp.gt.s32 	%p2, %r19, 0;
	mov.u32 	%r3, %ntid.x;
	@%p2 bra 	$L__BB0_2;
	bra.uni 	$L__BB0_33;
$L__BB0_2:
	and.b32  	%r4, %r19, 3;
	and.b32  	%r5, %r19, 2147483644;
	neg.s32 	%r6, %r5;
	add.s64 	%rd4, %rd1, 8;
	shl.b32 	%r7, %r20, 2;
	mul.wide.s32 	%rd14, %r20, 4;
$L__BB0_3:
	add.s32 	%r24, %r50, %r2;
	mul.wide.s32 	%rd25, %r24, 4;
	add.s64 	%rd26, %rd3, %rd25;
	ld.global.u32 	%r25, [%rd26];
	setp.ne.s32 	%p6, %r25, 1;
	@%p6 bra 	$L__BB0_32;
	mul.wide.s32 	%rd27, %r50, 4;
	add.s64 	%rd5, %rd2, %rd27;
	ld.global.u32 	%r26, [%rd5];
	setp.ne.s32 	%p7, %r26, 0;
	@%p7 bra 	$L__BB0_32;
	setp.lt.u32 	%p8, %r19, 4;
	st.global.u32 	[%rd5], %r17;
	mov.b32 	%r53, 0;
	@%p8 bra 	$L__BB0_20;
	mov.u32 	%r51, %r50;
	mov.u64 	%rd35, %rd4;
	mov.u32 	%r52, %r6;
$L__BB0_7:
	mul.wide.s32 	%rd28, %r51, 4;
	add.s64 	%rd7, %rd3, %rd28;
	ld.global.u32 	%r28, [%rd7];
	setp.ne.s32 	%p9, %r28, 1;
	@%p9 bra 	$L__BB0_10;
	ld.global.u32 	%r29, [%rd35+-8];
	setp.ne.s32 	%p10, %r29, 0;
	@%p10 bra 	$L__BB0_10;
	atom.global.exch.b32 	%r30, [%rd35+-8], %r17;
$L__BB0_10:
	add.s64 	%rd9, %rd7, %rd14;
	ld.global.u32 	%r31, [%rd9];
	setp.ne.s32 	%p11, %r31, 1;
	@%p11 bra 	$L__BB0_13;
	ld.global.u32 	%r32, [%rd35+-4];
	setp.ne.s32 	%p12, %r32, 0;
	@%p12 bra 	$L__BB0_13;
	atom.global.exch.b32 	%r33, [%rd35+-4], %r17;
$L__BB0_13:
	add.s64 	%rd10, %rd9, %rd14;
	ld.global.u32 	%r34, [%rd10];
	setp.ne.s32 	%p13, %r34, 1;
	@%p13 bra 	$L__BB0_16;
	ld.global.u32 	%r35, [%rd35];
	setp.ne.s32 	%p14, %r35, 0;
	@%p14 bra 	$L__BB0_16;
	atom.global.exch.b32 	%r36, [%rd35], %r17;
$L__BB0_16:
	add.s64 	%rd29, %rd10, %rd14;
	ld.global.u32 	%r37, [%rd29];
	setp.ne.s32 	%p15, %r37, 1;
	@%p15 bra 	$L__BB0_19;
	ld.global.u32 	%r38, [%rd35+4];
	setp.ne.s32 	%p16, %r38, 0;
	@%p16 bra 	$L__BB0_19;
	atom.global.exch.b32 	%r39, [%rd35+4], %r17;
$L__BB0_19:
	add.s32 	%r52, %r52, 4;
	add.s64 	%rd35, %rd35, 16;
	add.s32 	%r51, %r51, %r7;
	setp.ne.s32 	%p17, %r52, 0;
	mov.u32 	%r53, %r5;
	@%p17 bra 	$L__BB0_7;
$L__BB0_20:
	setp.eq.s32 	%p18, %r4, 0;
	@%p18 bra 	$L__BB0_32;
	mad.lo.s32 	%r40, %r53, %r20, %r50;
	mul.wide.s32 	%rd30, %r40, 4;
	add.s64 	%rd12, %rd3, %rd30;
	ld.global.u32 	%r41, [%rd12];
	setp.ne.s32 	%p19, %r41, 1;
	@%p19 bra 	$L__BB0_24;
	mul.wide.u32 	%rd31, %r53, 4;
	add.s64 	%rd13, %rd1, %rd31;
	ld.global.u32 	%r42, [%rd13];
	setp.ne.s32 	%p20, %r42, 0;
	@%p20 bra 	$L__BB0_24;
	atom.global.exch.b32 	%r43, [%rd13], %r17;
$L__BB0_24:
	setp.eq.s32 	%p21, %r4, 1;
	@%p21 bra 	$L__BB0_32;
	add.s64 	%rd15, %rd12, %rd14;
	ld.global.u32 	%r44, [%rd15];
	setp.ne.s32 	%p22, %r44, 1;
	@%p22 bra 	$L__BB0_28;
	mul.wide.u32 	%rd32, %r53, 4;
	add.s64 	%rd16, %rd1, %rd32;
	ld.global.u32 	%r45, [%rd16+4];
	setp.ne.s32 	%p23, %r45, 0;
	@%p23 bra 	$L__BB0_28;
	atom.global.exch.b32 	%r46, [%rd16+4], %r17;
$L__BB0_28:
	setp.eq.s32 	%p24, %r4, 2;
	@%p24 bra 	$L__BB0_32;
	add.s64 	%rd33, %rd15, %rd14;
	ld.global.u32 	%r47, [%rd33];
	setp.ne.s32 	%p25, %r47, 1;
	@%p25 bra 	$L__BB0_32;
	mul.wide.u32 	%rd34, %r53, 4;
	add.s64 	%rd17, %rd1, %rd34;
	ld.global.u32 	%r48, [%rd17+8];
	setp.ne.s32 	%p26, %r48, 0;
	@%p26 bra 	$L__BB0_32;
	atom.global.exch.b32 	%r49, [%rd17+8], %r17;
$L__BB0_32:
	add.s32 	%r50, %r50, %r3;
	setp.lt.s32 	%p27, %r50, %r20;
	@%p27 bra 	$L__BB0_3;
	bra.uni 	$L__BB0_37;
$L__BB0_33:
	add.s32 	%r21, %r50, %r2;
	mul.wide.s32 	%rd22, %r21, 4;
	add.s64 	%rd23, %rd3, %rd22;
	ld.global.u32 	%r22, [%rd23];
	setp.ne.s32 	%p3, %r22, 1;
	@%p3 bra 	$L__BB0_36;
	mul.wide.s32 	%rd24, %r50, 4;
	add.s64 	%rd18, %rd2, %rd24;
	ld.global.u32 	%r23, [%rd18];
	setp.ne.s32 	%p4, %r23, 0;
	@%p4 bra 	$L__BB0_36;
	st.global.u32 	[%rd18], %r17;
$L__BB0_36:
	add.s32 	%r50, %r50, %r3;
	setp.lt.s32 	%p5, %r50, %r20;
	@%p5 bra 	$L__BB0_33;
$L__BB0_37:
	ret;

}


// ===== COMPILED SASS (sm_100) =====

	.target	sm_100

	.elftype	@"ET_EXEC"


//--------------------- .note.nv.tkinfo           --------------------------
	.section	.note.nv.tkinfo,"",@"SHT_NOTE"
	.sectionflags	@"SHF_NOTE_NV_TKINFO"
	.tkinfo
        /*0018*/ 	.word	0x00000002
        /*0030*/ 	.string	""
        /*0030*/ 	.string	"ptxas"
        /*0030*/ 	.string	"Cuda compilation tools, release 13.0, V13.0.88"
        /*0030*/ 	.string	"Build cuda_13.0.r13.0/compiler.36424714_0"
        /*0030*/ 	.string	"-arch sm_100 -m 64 "



//--------------------- .note.nv.cuinfo           --------------------------
	.section	.note.nv.cuinfo,"",@"SHT_NOTE"
	.sectionflags	@"SHF_NOTE_NV_CUINFO"
        /*0018*/ 	.short	0x0002
        /*001a*/ 	.short	0x0064
        /*001c*/ 	.short	0x0082
	.zero		2


//--------------------- .nv.info                  --------------------------
	.section	.nv.info,"",@"SHT_CUDA_INFO"
	.align	4


	//----- nvinfo : EIATTR_REGCOUNT
	.align		4
        /*0000*/ 	.byte	0x04, 0x2f
        /*0002*/ 	.short	(.L_1 - .L_0)
	.align		4
.L_0:
        /*0004*/ 	.word	index@(_Z23delete_rows_and_columnsPiS_S_iiii)
        /*0008*/ 	.word	0x00000010


	//----- nvinfo : EIATTR_FRAME_SIZE
	.align		4
.L_1:
        /*000c*/ 	.byte	0x04, 0x11
        /*000e*/ 	.short	(.L_3 - .L_2)
	.align		4
.L_2:
        /*0010*/ 	.word	index@(_Z23delete_rows_and_columnsPiS_S_iiii)
        /*0014*/ 	.word	0x00000000


	//----- nvinfo : EIATTR_MIN_STACK_SIZE
	.align		4
.L_3:
        /*0018*/ 	.byte	0x04, 0x12
        /*001a*/ 	.short	(.L_5 - .L_4)
	.align		4
.L_4:
        /*001c*/ 	.word	index@(_Z23delete_rows_and_columnsPiS_S_iiii)
        /*0020*/ 	.word	0x00000000
.L_5:


//--------------------- .nv.compat                --------------------------
	.section	.nv.compat,"",@"SHT_CUDA_COMPAT_INFO"
	.align	4
        /*0000*/ 	.byte	0x02, 0x09, 0x00, 0x00, 0x02, 0x02, 0x01, 0x00, 0x02, 0x05, 0x05, 0x00, 0x03, 0x07, 0x01, 0x01
        /*0010*/ 	.byte	0x02, 0x03, 0x00, 0x00, 0x02, 0x06, 0x01, 0x00, 0x04, 0x0b, 0x08, 0x00, 0x09, 0x00, 0x00, 0x00
        /*0020*/ 	.byte	0x00, 0x00, 0x00, 0x00


//--------------------- .nv.info._Z23delete_rows_and_columnsPiS_S_iiii --------------------------
	.section	.nv.info._Z23delete_rows_and_columnsPiS_S_iiii,"",@"SHT_CUDA_INFO"
	.sectionflags	@""
	.align	4


	//----- nvinfo : EIATTR_CUDA_API_VERSION
	.align		4
        /*0000*/ 	.byte	0x04, 0x37
        /*0002*/ 	.short	(.L_7 - .L_6)
.L_6:
        /*0004*/ 	.word	0x00000082


	//----- nvinfo : EIATTR_KPARAM_INFO
	.align		4
.L_7:
        /*0008*/ 	.byte	0x04, 0x17
        /*000a*/ 	.short	(.L_9 - .L_8)
.L_8:
        /*000c*/ 	.word	0x00000000
        /*0010*/ 	.short	0x0006
        /*0012*/ 	.short	0x0024
        /*0014*/ 	.byte	0x00, 0xf0, 0x11, 0x00


	//----- nvinfo : EIATTR_KPARAM_INFO
	.align		4
.L_9:
        /*0018*/ 	.byte	0x04, 0x17
        /*001a*/ 	.short	(.L_11 - .L_10)
.L_10:
        /*001c*/ 	.word	0x00000000
        /*0020*/ 	.short	0x0005
        /*0022*/ 	.short	0x0020
        /*0024*/ 	.byte	0x00, 0xf0, 0x11, 0x00


	//----- nvinfo : EIATTR_KPARAM_INFO
	.align		4
.L_11:
        /*0028*/ 	.byte	0x04, 0x17
        /*002a*/ 	.short	(.L_13 - .L_12)
.L_12:
        /*002c*/ 	.word	0x00000000
        /*0030*/ 	.short	0x0004
        /*0032*/ 	.short	0x001c
        /*0034*/ 	.byte	0x00, 0xf0, 0x11, 0x00


	//----- nvinfo : EIATTR_KPARAM_INFO
	.align		4
.L_13:
        /*0038*/ 	.byte	0x04, 0x17
        /*003a*/ 	.short	(.L_15 - .L_14)
.L_14:
        /*003c*/ 	.word	0x00000000
        /*0040*/ 	.short	0x0003
        /*0042*/ 	.short	0x0018
        /*0044*/ 	.byte	0x00, 0xf0, 0x11, 0x00


	//----- nvinfo : EIATTR_KPARAM_INFO
	.align		4
.L_15:
        /*0048*/ 	.byte	0x04, 0x17
        /*004a*/ 	.short	(.L_17 - .L_16)
.L_16:
        /*004c*/ 	.word	0x00000000
        /*0050*/ 	.short	0x0002
        /*0052*/ 	.short	0x0010
        /*0054*/ 	.byte	0x00, 0xf5, 0x21, 0x00


	//----- nvinfo : EIATTR_KPARAM_INFO
	.align		4
.L_17:
        /*0058*/ 	.byte	0x04, 0x17
        /*005a*/ 	.short	(.L_19 - .L_18)
.L_18:
        /*005c*/ 	.word	0x00000000
        /*0060*/ 	.short	0x0001
        /*0062*/ 	.short	0x0008
        /*0064*/ 	.byte	0x00, 0xf5, 0x21, 0x00


	//----- nvinfo : EIATTR_KPARAM_INFO
	.align		4
.L_19:
        /*0068*/ 	.byte	0x04, 0x17
        /*006a*/ 	.short	(.L_21 - .L_20)
.L_20:
        /*006c*/ 	.word	0x00000000
        /*0070*/ 	.short	0x0000
        /*0072*/ 	.short	0x0000
        /*0074*/ 	.byte	0x00, 0xf5, 0x21, 0x00


	//----- nvinfo : EIATTR_SPARSE_MMA_MASK
	.align		4
.L_21:
        /*0078*/ 	.byte	0x03, 0x50
        /*007a*/ 	.short	0x0000


	//----- nvinfo : EIATTR_MAXREG_COUNT
	.align		4
        /*007c*/ 	.byte	0x03, 0x1b
        /*007e*/ 	.short	0x00ff


	//----- nvinfo : EIATTR_MERCURY_ISA_VERSION
	.align		4
        /*0080*/ 	.byte	0x03, 0x5f
        /*0082*/ 	.short	0x0101


	//----- nvinfo : EIATTR_VRC_CTA_INIT_COUNT
	.align		4
        /*0084*/ 	.byte	0x02, 0x4a
	.zero		1
	.zero		1


	//----- nvinfo : EIATTR_EXIT_INSTR_OFFSETS
	.align		4
        /*0088*/ 	.byte	0x04, 0x1c
        /*008a*/ 	.short	(.L_23 - .L_22)


	//   ....[0]....
.L_22:
        /*008c*/ 	.word	0x00000040


	//   ....[1]....
        /*0090*/ 	.word	0x000001d0


	//   ....[2]....
        /*0094*/ 	.word	0x00000a70


	//----- nvinfo : EIATTR_CRS_STACK_SIZE
	.align		4
.L_23:
        /*0098*/ 	.byte	0x04, 0x1e
        /*009a*/ 	.short	(.L_25 - .L_24)
.L_24:
        /*009c*/ 	.word	0x00000000


	//----- nvinfo : EIATTR_CBANK_PARAM_SIZE
	.align		4
.L_25:
        /*00a0*/ 	.byte	0x03, 0x19
        /*00a2*/ 	.short	0x0028


	//----- nvinfo : EIATTR_PARAM_CBANK
	.align		4
        /*00a4*/ 	.byte	0x04, 0x0a
        /*00a6*/ 	.short	(.L_27 - .L_26)
	.align		4
.L_26:
        /*00a8*/ 	.word	index@(.nv.constant0._Z23delete_rows_and_columnsPiS_S_iiii)
        /*00ac*/ 	.short	0x0380
        /*00ae*/ 	.short	0x0028


	//----- nvinfo : EIATTR_SW_WAR
	.align		4
.L_27:
        /*00b0*/ 	.byte	0x04, 0x36
        /*00b2*/ 	.short	(.L_29 - .L_28)
.L_28:
        /*00b4*/ 	.word	0x00000008
.L_29:


//--------------------- .nv.callgraph             --------------------------
	.section	.nv.callgraph,"",@"SHT_CUDA_CALLGRAPH"
	.align	4
	.sectionentsize	8
	.align		4
        /*0000*/ 	.word	0x00000000
	.align		4
        /*0004*/ 	.word	0xffffffff
	.align		4
        /*0008*/ 	.word	0x00000000
	.align		4
        /*000c*/ 	.word	0xfffffffe
	.align		4
        /*0010*/ 	.word	0x00000000
	.align		4
        /*0014*/ 	.word	0xfffffffd
	.align		4
        /*0018*/ 	.word	0x00000000
	.align		4
        /*001c*/ 	.word	0xfffffffc


//--------------------- .text._Z23delete_rows_and_columnsPiS_S_iiii --------------------------
	.section	.text._Z23delete_rows_and_columnsPiS_S_iiii,"ax",@progbits
	.align	128
        .global         _Z23delete_rows_and_columnsPiS_S_iiii
        .type           _Z23delete_rows_and_columnsPiS_S_iiii,@function
        .size           _Z23delete_rows_and_columnsPiS_S_iiii,(.L_x_22 - _Z23delete_rows_and_columnsPiS_S_iiii)
        .other          _Z23delete_rows_and_columnsPiS_S_iiii,@"STO_CUDA_ENTRY STV_DEFAULT"
_Z23delete_rows_and_columnsPiS_S_iiii:
.text._Z23delete_rows_and_columnsPiS_S_iiii:
[----:B------:R-:W-:Y:S01]  /*0000*/  LDC R1, c[0x0][0x37c] ;  /* 0x0000df00ff017b82 */ /* 0x000fe20000000800 */
[----:B------:R-:W0:Y:S01]  /*0010*/  S2R R0, SR_TID.X ;  /* 0x0000000000007919 */ /* 0x000e220000002100 */
[----:B------:R-:W0:Y:S02]  /*0020*/  LDCU UR4, c[0x0][0x3a4] ;  /* 0x00007480ff0477ac */ /* 0x000e240008000800 */
[----:B0-----:R-:W-:-:S13]  /*0030*/  ISETP.GE.AND P0, PT, R0, UR4, PT ;  /* 0x0000000400007c0c */ /* 0x001fda000bf06270 */
[----:B------:R-:W-:Y:S05]  /*0040*/  @P0 EXIT ;  /* 0x000000000000094d */ /* 0x000fea0003800000 */
[----:B------:R-:W0:Y:S01]  /*0050*/  LDCU UR4, c[0x0][0x3a0] ;  /* 0x00007400ff0477ac */ /* 0x000e220008000800 */
[----:B------:R-:W1:Y:S01]  /*0060*/  LDC R11, c[0x0][0x3a4] ;  /* 0x0000e900ff0b7b82 */ /* 0x000e620000000800 */
[----:B------:R-:W2:Y:S01]  /*0070*/  LDCU.64 UR10, c[0x0][0x358] ;  /* 0x00006b00ff0a77ac */ /* 0x000ea20008000a00 */
[----:B------:R-:W3:Y:S06]  /*0080*/  LDCU UR9, c[0x0][0x360] ;  /* 0x00006c00ff0977ac */ /* 0x000eec0008000800 */
[----:B------:R-:W4:Y:S01]  /*0090*/  LDC.64 R4, c[0x0][0x380] ;  /* 0x0000e000ff047b82 */ /* 0x000f220000000a00 */
[----:B------:R-:W1:Y:S07]  /*00a0*/  LDCU UR5, c[0x0][0x39c] ;  /* 0x00007380ff0577ac */ /* 0x000e6e0008000800 */
[----:B------:R-:W1:Y:S01]  /*00b0*/  LDC.64 R6, c[0x0][0x390] ;  /* 0x0000e400ff067b82 */ /* 0x000e620000000a00 */
[----:B0-----:R-:W-:-:S09]  /*00c0*/  UISETP.GT.AND UP0, UPT, UR4, URZ, UPT ;  /* 0x000000ff0400728c */ /* 0x001fd2000bf04270 */
[----:B--23--:R-:W-:Y:S05]  /*00d0*/  BRA.U UP0, `(.L_x_0) ;  /* 0x0000000100407547 */ /* 0x00cfea000b800000 */
.L_x_3:
[----:B01----:R-:W-:-:S04]  /*00e0*/  IMAD R3, R11, UR5, R0 ;  /* 0x000000050b037c24 */ /* 0x003fc8000f8e0200 */
[----:B----4-:R-:W-:-:S06]  /*00f0*/  IMAD.WIDE R2, R3, 0x4, R4 ;  /* 0x0000000403027825 */ /* 0x010fcc00078e0204 */
[----:B------:R-:W2:Y:S01]  /*0100*/  LDG.E R2, desc[UR10][R2.64] ;  /* 0x0000000a02027981 */ /* 0x000ea2000c1e1900 */
[----:B------:R-:W-:Y:S01]  /*0110*/  BSSY.RECONVERGENT B0, `(.L_x_1) ;  /* 0x0000008000007945 */ /* 0x000fe20003800200 */
[----:B--2---:R-:W-:-:S13]  /*0120*/  ISETP.NE.AND P0, PT, R2, 0x1, PT ;  /* 0x000000010200780c */ /* 0x004fda0003f05270 */
[----:B------:R-:W-:Y:S05]  /*0130*/  @P0 BRA `(.L_x_2) ;  /* 0x0000000000140947 */ /* 0x000fea0003800000 */
[----:B------:R-:W-:-:S05]  /*0140*/  IMAD.WIDE R2, R0, 0x4, R6 ;  /* 0x0000000400027825 */ /* 0x000fca00078e0206 */
[----:B------:R-:W2:Y:S02]  /*0150*/  LDG.E R8, desc[UR10][R2.64] ;  /* 0x0000000a02087981 */ /* 0x000ea4000c1e1900 */
[----:B--2---:R-:W-:-:S13]  /*0160*/  ISETP.NE.AND P0, PT, R8, RZ, PT ;  /* 0x000000ff0800720c */ /* 0x004fda0003f05270 */
[----:B------:R-:W0:Y:S02]  /*0170*/  @!P0 LDC R9, c[0x0][0x398] ;  /* 0x0000e600ff098b82 */ /* 0x000e240000000800 */
[----:B0-----:R0:W-:Y:S02]  /*0180*/  @!P0 STG.E desc[UR10][R2.64], R9 ;  /* 0x0000000902008986 */ /* 0x0011e4000c10190a */
.L_x_2:
[----:B------:R-:W-:Y:S05]  /*0190*/  BSYNC.RECONVERGENT B0 ;  /* 0x0000000000007941 */ /* 0x000fea0003800200 */
.L_x_1:
[----:B------:R-:W-:-:S05]  /*01a0*/  VIADD R0, R0, UR9 ;  /* 0x0000000900007c36 */ /* 0x000fca0008000000 */
[----:B------:R-:W-:-:S13]  /*01b0*/  ISETP.GE.AND P0, PT, R0, R11, PT ;  /* 0x0000000b0000720c */ /* 0x000fda0003f06270 */
[----:B------:R-:W-:Y:S05]  /*01c0*/  @!P0 BRA `(.L_x_3) ;  /* 0xfffffffc00c48947 */ /* 0x000fea000383ffff */
[----:B------:R-:W-:Y:S05]  /*01d0*/  EXIT ;  /* 0x000000000000794d */ /* 0x000fea0003800000 */
.L_x_0:
[----:B------:R-:W1:Y:S01]  /*01e0*/  LDCU.64 UR6, c[0x0][0x388] ;  /* 0x00007100ff0677ac */ /* 0x000e620008000a00 */
[----:B------:R-:W-:Y:S01]  /*01f0*/  ULOP3.LUT UR8, UR4, 0x7ffffffc, URZ, 0xc0, !UPT ;  /* 0x7ffffffc04087892 */ /* 0x000fe2000f8ec0ff */
[----:B------:R-:W0:Y:S01]  /*0200*/  LDCU UR16, c[0x0][0x3a4] ;  /* 0x00007480ff1077ac */ /* 0x000e220008000800 */
[----:B------:R-:W-:Y:S02]  /*0210*/  ULOP3.LUT UR4, UR4, 0x3, URZ, 0xc0, !UPT ;  /* 0x0000000304047892 */ /* 0x000fe4000f8ec0ff */
[----:B-1----:R-:W-:-:S04]  /*0220*/  UIADD3 UR5, UP0, UPT, UR6, 0x8, URZ ;  /* 0x0000000806057890 */ /* 0x002fc8000ff1e0ff */
[----:B------:R-:W-:Y:S02]  /*0230*/  UIADD3.X UR6, UPT, UPT, URZ, UR7, URZ, UP0, !UPT ;  /* 0x00000007ff067290 */ /* 0x000fe400087fe4ff */
[----:B0-----:R-:W-:-:S12]  /*0240*/  UIADD3 UR7, UPT, UPT, -UR8, URZ, URZ ;  /* 0x000000ff08077290 */ /* 0x001fd8000fffe1ff */
.L_x_20:
[----:B0-----:R-:W0:Y:S01]  /*0250*/  LDCU UR13, c[0x0][0x3a4] ;  /* 0x00007480ff0d77ac */ /* 0x001e220008000800 */
[----:B------:R-:W4:Y:S01]  /*0260*/  LDCU.64 UR14, c[0x0][0x380] ;  /* 0x00007000ff0e77ac */ /* 0x000f220008000a00 */
[----:B-1----:R-:W1:Y:S01]  /*0270*/  LDCU UR12, c[0x0][0x39c] ;  /* 0x00007380ff0c77ac */ /* 0x002e620008000800 */
[----:B0-----:R-:W-:Y:S01]  /*0280*/  IMAD.U32 R3, RZ, RZ, UR13 ;  /* 0x0000000dff037e24 */ /* 0x001fe2000f8e00ff */
[----:B----4-:R-:W-:Y:S01]  /*0290*/  MOV R4, UR14 ;  /* 0x0000000e00047c02 */ /* 0x010fe20008000f00 */
[----:B------:R-:W-:Y:S02]  /*02a0*/  IMAD.U32 R5, RZ, RZ, UR15 ;  /* 0x0000000fff057e24 */ /* 0x000fe4000f8e00ff */
[----:B-1----:R-:W-:-:S04]  /*02b0*/  IMAD R7, R3, UR12, R0 ;  /* 0x0000000c03077c24 */ /* 0x002fc8000f8e0200 */
[----:B------:R-:W-:-:S06]  /*02c0*/  IMAD.WIDE R6, R7, 0x4, R4 ;  /* 0x0000000407067825 */ /* 0x000fcc00078e0204 */
[----:B------:R-:W2:Y:S01]  /*02d0*/  LDG.E R6, desc[UR10][R6.64] ;  /* 0x0000000a06067981 */ /* 0x000ea2000c1e1900 */
[----:B------:R-:W-:Y:S01]  /*02e0*/  BSSY.RECONVERGENT B0, `(.L_x_4) ;  /* 0x0000075000007945 */ /* 0x000fe20003800200 */
[----:B--2---:R-:W-:-:S13]  /*02f0*/  ISETP.NE.AND P0, PT, R6, 0x1, PT ;  /* 0x000000010600780c */ /* 0x004fda0003f05270 */
[----:B-----5:R-:W-:Y:S05]  /*0300*/  @P0 BRA `(.L_x_5) ;  /* 0x0000000400c80947 */ /* 0x020fea0003800000 */
[----:B------:R-:W0:Y:S02]  /*0310*/  LDC.64 R6, c[0x0][0x390] ;  /* 0x0000e400ff067b82 */ /* 0x000e240000000a00 */
[----:B0-----:R-:W-:-:S05]  /*0320*/  IMAD.WIDE R6, R0, 0x4, R6 ;  /* 0x0000000400067825 */ /* 0x001fca00078e0206 */
[----:B------:R-:W2:Y:S02]  /*0330*/  LDG.E R2, desc[UR10][R6.64] ;  /* 0x0000000a06027981 */ /* 0x000ea4000c1e1900 */
[----:B--2---:R-:W-:-:S13]  /*0340*/  ISETP.NE.AND P0, PT, R2, RZ, PT ;  /* 0x000000ff0200720c */ /* 0x004fda0003f05270 */
[----:B------:R-:W-:Y:S05]  /*0350*/  @P0 BRA `(.L_x_5) ;  /* 0x0000000400b40947 */ /* 0x000fea0003800000 */
[----:B------:R-:W0:Y:S01]  /*0360*/  LDC R11, c[0x0][0x398] ;  /* 0x0000e600ff0b7b82 */ /* 0x000e220000000800 */
[----:B------:R-:W1:Y:S01]  /*0370*/  LDCU UR12, c[0x0][0x3a0] ;  /* 0x00007400ff0c77ac */ /* 0x000e620008000800 */
[----:B------:R-:W-:Y:S01]  /*0380*/  IMAD.MOV.U32 R9, RZ, RZ, RZ ;  /* 0x000000ffff097224 */ /* 0x000fe200078e00ff */
[----:B-1----:R-:W-:Y:S01]  /*0390*/  UISETP.GE.U32.AND UP0, UPT, UR12, 0x4, UPT ;  /* 0x000000040c00788c */ /* 0x002fe2000bf06070 */
[----:B0-----:R0:W-:Y:S08]  /*03a0*/  STG.E desc[UR10][R6.64], R11 ;  /* 0x0000000b06007986 */ /* 0x0011f0000c10190a */
[----:B------:R-:W-:Y:S05]  /*03b0*/  BRA.U !UP0, `(.L_x_6) ;  /* 0x0000000108ec7547 */ /* 0x000fea000b800000 */
[----:B------:R-:W1:Y:S01]  /*03c0*/  LDC.64 R4, c[0x0][0x380] ;  /* 0x0000e000ff047b82 */ /* 0x000e620000000a00 */
[----:B------:R-:W-:Y:S01]  /*03d0*/  MOV R2, R0 ;  /* 0x0000000000027202 */ /* 0x000fe20000000f00 */
[----:B------:R-:W-:Y:S01]  /*03e0*/  IMAD.U32 R9, RZ, RZ, UR5 ;  /* 0x00000005ff097e24 */ /* 0x000fe2000f8e00ff */
[----:B------:R-:W-:Y:S01]  /*03f0*/  MOV R8, UR7 ;  /* 0x0000000700087c02 */ /* 0x000fe20008000f00 */
[----:B------:R-:W-:-:S07]  /*0400*/  IMAD.U32 R12, RZ, RZ, UR6 ;  /* 0x00000006ff0c7e24 */ /* 0x000fce000f8e00ff */
.L_x_15:
[----:B01----:R-:W-:-:S05]  /*0410*/  IMAD.WIDE R6, R2, 0x4, R4 ;  /* 0x0000000402067825 */ /* 0x003fca00078e0204 */
[----:B------:R-:W2:Y:S01]  /*0420*/  LDG.E R3, desc[UR10][R6.64] ;  /* 0x0000000a06037981 */ /* 0x000ea2000c1e1900 */
[----:B------:R-:W-:Y:S01]  /*0430*/  BSSY.RECONVERGENT B1, `(.L_x_7) ;  /* 0x000000c000017945 */ /* 0x000fe20003800200 */
[----:B--2---:R-:W-:Y:S01]  /*0440*/  ISETP.NE.AND P0, PT, R3, 0x1, PT ;  /* 0x000000010300780c */ /* 0x004fe20003f05270 */
[----:B------:R-:W-:-:S04]  /*0450*/  IMAD.U32 R3, RZ, RZ, UR16 ;  /* 0x00000010ff037e24 */ /* 0x000fc8000f8e00ff */
[----:B------:R-:W-:Y:S01]  /*0460*/  IMAD.WIDE R10, R3, 0x4, R6 ;  /* 0x00000004030a7825 */ /* 0x000fe200078e0206 */
[----:B------:R-:W-:-:S03]  /*0470*/  MOV R6, R9 ;  /* 0x0000000900067202 */ /* 0x000fc60000000f00 */
[----:B------:R-:W-:-:S04]  /*0480*/  IMAD.MOV.U32 R7, RZ, RZ, R12 ;  /* 0x000000ffff077224 */ /* 0x000fc800078e000c */
[----:B-----5:R-:W-:Y:S05]  /*0490*/  @P0 BRA `(.L_x_8) ;  /* 0x0000000000140947 */ /* 0x020fea0003800000 */
[----:B------:R-:W2:Y:S02]  /*04a0*/  LDG.E R9, desc[UR10][R6.64+-0x8] ;  /* 0xfffff80a06097981 */ /* 0x000ea4000c1e1900 */
[----:B--2---:R-:W-:-:S13]  /*04b0*/  ISETP.NE.AND P0, PT, R9, RZ, PT ;  /* 0x000000ff0900720c */ /* 0x004fda0003f05270 */
[----:B------:R-:W-:Y:S05]  /*04c0*/  @P0 BRA `(.L_x_8) ;  /* 0x0000000000080947 */ /* 0x000fea0003800000 */
[----:B------:R-:W0:Y:S02]  /*04d0*/  LDC R9, c[0x0][0x398] ;  /* 0x0000e600ff097b82 */ /* 0x000e240000000800 */
[----:B0-----:R0:W5:Y:S02]  /*04e0*/  ATOMG.E.EXCH.STRONG.GPU PT, RZ, desc[UR10][R6.64+-0x8], R9 ;  /* 0xfffff80906ff79a8 */ /* 0x001164000c1ef10a */
.L_x_8:
[----:B------:R-:W-:Y:S05]  /*04f0*/  BSYNC.RECONVERGENT B1 ;  /* 0x0000000000017941 */ /* 0x000fea0003800200 */
.L_x_7:
[----:B0-----:R-:W2:Y:S01]  /*0500*/  LDG.E R9, desc[UR10][R10.64] ;  /* 0x0000000a0a097981 */ /* 0x001ea2000c1e1900 */
[----:B------:R-:W-:Y:S01]  /*0510*/  BSSY.RECONVERGENT B1, `(.L_x_9) ;  /* 0x0000009000017945 */ /* 0x000fe20003800200 */
[----:B------:R-:W-:Y:S01]  /*0520*/  IMAD.WIDE R12, R3, 0x4, R10 ;  /* 0x00000004030c7825 */ /* 0x000fe200078e020a */
[----:B--2---:R-:W-:-:S13]  /*0530*/  ISETP.NE.AND P0, PT, R9, 0x1, PT ;  /* 0x000000010900780c */ /* 0x004fda0003f05270 */
[----:B------:R-:W-:Y:S05]  /*0540*/  @P0 BRA `(.L_x_10) ;  /* 0x0000000000140947 */ /* 0x000fea0003800000 */
[----:B------:R-:W2:Y:S02]  /*0550*/  LDG.E R9, desc[UR10][R6.64+-0x4] ;  /* 0xfffffc0a06097981 */ /* 0x000ea4000c1e1900 */
[----:B--2---:R-:W-:-:S13]  /*0560*/  ISETP.NE.AND P0, PT, R9, RZ, PT ;  /* 0x000000ff0900720c */ /* 0x004fda0003f05270 */
[----:B------:R-:W-:Y:S05]  /*0570*/  @P0 BRA `(.L_x_10) ;  /* 0x0000000000080947 */ /* 0x000fea0003800000 */
[----:B------:R-:W0:Y:S02]  /*0580*/  LDC R9, c[0x0][0x398] ;  /* 0x0000e600ff097b82 */ /* 0x000e240000000800 */
[----:B0-----:R0:W5:Y:S02]  /*0590*/  ATOMG.E.EXCH.STRONG.GPU PT, RZ, desc[UR10][R6.64+-0x4], R9 ;  /* 0xfffffc0906ff79a8 */ /* 0x001164000c1ef10a */
.L_x_10:
[----:B------:R-:W-:Y:S05]  /*05a0*/  BSYNC.RECONVERGENT B1 ;  /* 0x0000000000017941 */ /* 0x000fea0003800200 */
.L_x_9:
        /* <DEDUP_REMOVED lines=10> */
.L_x_12:
[----:B------:R-:W-:Y:S05]  /*0650*/  BSYNC.RECONVERGENT B1 ;  /* 0x0000000000017941 */ /* 0x000fea0003800200 */
.L_x_11:
[----:B------:R-:W2:Y:S01]  /*0660*/  LDG.E R10, desc[UR10][R10.64] ;  /* 0x0000000a0a0a7981 */ /* 0x000ea2000c1e1900 */
[----:B------:R-:W-:Y:S01]  /*0670*/  IADD3 R8, PT, PT, R8, 0x4, RZ ;  /* 0x0000000408087810 */ /* 0x000fe20007ffe0ff */
[----:B------:R-:W-:Y:S03]  /*0680*/  BSSY.RECONVERGENT B1, `(.L_x_13) ;  /* 0x0000009000017945 */ /* 0x000fe60003800200 */
[----:B------:R-:W-:Y:S02]  /*0690*/  ISETP.NE.AND P0, PT, R8, RZ, PT ;  /* 0x000000ff0800720c */ /* 0x000fe40003f05270 */
[----:B--2---:R-:W-:-:S13]  /*06a0*/  ISETP.NE.AND P1, PT, R10, 0x1, PT ;  /* 0x000000010a00780c */ /* 0x004fda0003f25270 */
[----:B------:R-:W-:Y:S05]  /*06b0*/  @P1 BRA `(.L_x_14) ;  /* 0x0000000000141947 */ /* 0x000fea0003800000 */
[----:B0-----:R-:W2:Y:S02]  /*06c0*/  LDG.E R9, desc[UR10][R6.64+0x4] ;  /* 0x0000040a06097981 */ /* 0x001ea4000c1e1900 */
[----:B--2---:R-:W-:-:S13]  /*06d0*/  ISETP.NE.AND P1, PT, R9, RZ, PT ;  /* 0x000000ff0900720c */ /* 0x004fda0003f25270 */
[----:B------:R-:W-:Y:S05]  /*06e0*/  @P1 BRA `(.L_x_14) ;  /* 0x0000000000081947 */ /* 0x000fea0003800000 */
[----:B------:R-:W0:Y:S02]  /*06f0*/  LDC R9, c[0x0][0x398] ;  /* 0x0000e600ff097b82 */ /* 0x000e240000000800 */
[----:B0-----:R1:W5:Y:S02]  /*0700*/  ATOMG.E.EXCH.STRONG.GPU PT, RZ, desc[UR10][R6.64+0x4], R9 ;  /* 0x8000040906ff79a8 */ /* 0x001364000c1ef10a */
.L_x_14:
[----:B------:R-:W-:Y:S05]  /*0710*/  BSYNC.RECONVERGENT B1 ;  /* 0x0000000000017941 */ /* 0x000fea0003800200 */
.L_x_13:
[----:B01----:R-:W-:Y:S01]  /*0720*/  IADD3 R9, P1, PT, R6, 0x10, RZ ;  /* 0x0000001006097810 */ /* 0x003fe20007f3e0ff */
[----:B------:R-:W-:-:S03]  /*0730*/  IMAD R2, R3, 0x4, R2 ;  /* 0x0000000403027824 */ /* 0x000fc600078e0202 */
[----:B------:R-:W-:Y:S01]  /*0740*/  IADD3.X R12, PT, PT, RZ, R7, RZ, P1, !PT ;  /* 0x00000007ff0c7210 */ /* 0x000fe20000ffe4ff */
[----:B------:R-:W-:Y:S08]  /*0750*/  @P0 BRA `(.L_x_15) ;  /* 0xfffffffc002c0947 */ /* 0x000ff0000383ffff */
[----:B------:R-:W-:-:S07]  /*0760*/  IMAD.U32 R9, RZ, RZ, UR8 ;  /* 0x00000008ff097e24 */ /* 0x000fce000f8e00ff */
.L_x_6:
[----:B------:R-:W-:-:S09]  /*0770*/  UISETP.NE.AND UP0, UPT, UR4, URZ, UPT ;  /* 0x000000ff0400728c */ /* 0x000fd2000bf05270 */
[----:B------:R-:W-:Y:S05]  /*0780*/  BRA.U !UP0, `(.L_x_5) ;  /* 0x0000000108a87547 */ /* 0x000fea000b800000 */
[----:B0-----:R-:W-:-:S04]  /*0790*/  IMAD R7, R9, R3, R0 ;  /* 0x0000000309077224 */ /* 0x001fc800078e0200 */
[----:B------:R-:W-:-:S05]  /*07a0*/  IMAD.WIDE R6, R7, 0x4, R4 ;  /* 0x0000000407067825 */ /* 0x000fca00078e0204 */
[----:B------:R-:W2:Y:S01]  /*07b0*/  LDG.E R2, desc[UR10][R6.64] ;  /* 0x0000000a06027981 */ /* 0x000ea2000c1e1900 */
[----:B------:R-:W-:Y:S01]  /*07c0*/  BSSY.RECONVERGENT B1, `(.L_x_16) ;  /* 0x000000a000017945 */ /* 0x000fe20003800200 */
[----:B--2---:R-:W-:-:S13]  /*07d0*/  ISETP.NE.AND P0, PT, R2, 0x1, PT ;  /* 0x000000010200780c */ /* 0x004fda0003f05270 */
[----:B------:R-:W-:Y:S05]  /*07e0*/  @P0 BRA `(.L_x_17) ;  /* 0x00000000001c0947 */ /* 0x000fea0003800000 */
[----:B------:R-:W0:Y:S02]  /*07f0*/  LDC.64 R4, c[0x0][0x388] ;  /* 0x0000e200ff047b82 */ /* 0x000e240000000a00 */
[----:B0-----:R-:W-:-:S05]  /*0800*/  IMAD.WIDE.U32 R4, R9, 0x4, R4 ;  /* 0x0000000409047825 */ /* 0x001fca00078e0004 */
[----:B------:R-:W2:Y:S02]  /*0810*/  LDG.E R2, desc[UR10][R4.64] ;  /* 0x0000000a04027981 */ /* 0x000ea4000c1e1900 */
[----:B--2---:R-:W-:-:S13]  /*0820*/  ISETP.NE.AND P0, PT, R2, RZ, PT ;  /* 0x000000ff0200720c */ /* 0x004fda0003f05270 */
[----:B------:R-:W-:Y:S05]  /*0830*/  @P0 BRA `(.L_x_17) ;  /* 0x0000000000080947 */ /* 0x000fea0003800000 */
[----:B------:R-:W0:Y:S02]  /*0840*/  LDC R11, c[0x0][0x398] ;  /* 0x0000e600ff0b7b82 */ /* 0x000e240000000800 */
[----:B0-----:R0:W5:Y:S02]  /*0850*/  ATOMG.E.EXCH.STRONG.GPU PT, RZ, desc[UR10][R4.64], R11 ;  /* 0x8000000b04ff79a8 */ /* 0x001164000c1ef10a */
.L_x_17:
[----:B------:R-:W-:Y:S05]  /*0860*/  BSYNC.RECONVERGENT B1 ;  /* 0x0000000000017941 */ /* 0x000fea0003800200 */
.L_x_16:
[----:B------:R-:W-:-:S09]  /*0870*/  UISETP.NE.AND UP0, UPT, UR4, 0x1, UPT ;  /* 0x000000010400788c */ /* 0x000fd2000bf05270 */
[----:B------:R-:W-:Y:S05]  /*0880*/  BRA.U !UP0, `(.L_x_5) ;  /* 0x0000000108687547 */ /* 0x000fea000b800000 */
[----:B0-----:R-:W-:-:S05]  /*0890*/  IMAD.WIDE R4, R3, 0x4, R6 ;  /* 0x0000000403047825 */ /* 0x001fca00078e0206 */
        /* <DEDUP_REMOVED lines=11> */
.L_x_19:
[----:B------:R-:W-:Y:S05]  /*0950*/  BSYNC.RECONVERGENT B1 ;  /* 0x0000000000017941 */ /* 0x000fea0003800200 */
.L_x_18:
[----:B------:R-:W-:-:S09]  /*0960*/  UISETP.NE.AND UP0, UPT, UR4, 0x2, UPT ;  /* 0x000000020400788c */ /* 0x000fd2000bf05270 */
[----:B------:R-:W-:Y:S05]  /*0970*/  BRA.U !UP0, `(.L_x_5) ;  /* 0x00000001082c7547 */ /* 0x000fea000b800000 */
[----:B------:R-:W-:-:S06]  /*0980*/  IMAD.WIDE R4, R3, 0x4, R4 ;  /* 0x0000000403047825 */ /* 0x000fcc00078e0204 */
[----:B------:R-:W2:Y:S02]  /*0990*/  LDG.E R4, desc[UR10][R4.64] ;  /* 0x0000000a04047981 */ /* 0x000ea4000c1e1900 */
[----:B--2---:R-:W-:-:S13]  /*09a0*/  ISETP.NE.AND P0, PT, R4, 0x1, PT ;  /* 0x000000010400780c */ /* 0x004fda0003f05270 */
[----:B------:R-:W-:Y:S05]  /*09b0*/  @P0 BRA `(.L_x_5) ;  /* 0x00000000001c0947 */ /* 0x000fea0003800000 */
[----:B------:R-:W1:Y:S02]  /*09c0*/  LDC.64 R4, c[0x0][0x388] ;  /* 0x0000e200ff047b82 */ /* 0x000e640000000a00 */
[----:B-1----:R-:W-:-:S05]  /*09d0*/  IMAD.WIDE.U32 R4, R9, 0x4, R4 ;  /* 0x0000000409047825 */ /* 0x002fca00078e0004 */
[----:B------:R-:W2:Y:S02]  /*09e0*/  LDG.E R2, desc[UR10][R4.64+0x8] ;  /* 0x0000080a04027981 */ /* 0x000ea4000c1e1900 */
[----:B--2---:R-:W-:-:S13]  /*09f0*/  ISETP.NE.AND P0, PT, R2, RZ, PT ;  /* 0x000000ff0200720c */ /* 0x004fda0003f05270 */
[----:B------:R-:W-:Y:S05]  /*0a00*/  @P0 BRA `(.L_x_5) ;  /* 0x0000000000080947 */ /* 0x000fea0003800000 */
[----:B0-----:R-:W0:Y:S02]  /*0a10*/  LDC R7, c[0x0][0x398] ;  /* 0x0000e600ff077b82 */ /* 0x001e240000000800 */
[----:B0-----:R1:W5:Y:S02]  /*0a20*/  ATOMG.E.EXCH.STRONG.GPU PT, RZ, desc[UR10][R4.64+0x8], R7 ;  /* 0x8000080704ff79a8 */ /* 0x001364000c1ef10a */
.L_x_5:
[----:B------:R-:W-:Y:S05]  /*0a30*/  BSYNC.RECONVERGENT B0 ;  /* 0x0000000000007941 */ /* 0x000fea0003800200 */
.L_x_4:
[----:B------:R-:W-:-:S04]  /*0a40*/  IADD3 R0, PT, PT, R0, UR9, RZ ;  /* 0x0000000900007c10 */ /* 0x000fc8000fffe0ff */
[----:B------:R-:W-:-:S13]  /*0a50*/  ISETP.GE.AND P0, PT, R0, R3, PT ;  /* 0x000000030000720c */ /* 0x000fda0003f06270 */
[----:B------:R-:W-:Y:S05]  /*0a60*/  @!P0 BRA `(.L_x_20) ;  /* 0xfffffff400f88947 */ /* 0x000fea000383ffff */
[----:B------:R-:W-:Y:S05]  /*0a70*/  EXIT ;  /* 0x000000000000794d */ /* 0x000fea0003800000 */
.L_x_21:
[----:B------:R-:W-:-:S00]  /*0a80*/  BRA `(.L_x_21) ;  /* 0xfffffffc00fc7947 */ /* 0x000fc0000383ffff */
[----:B------:R-:W-:-:S00]  /*0a90*/  NOP ;  /* 0x0000000000007918 */ /* 0x000fc00000000000 */
        /* <DEDUP_REMOVED lines=14> */
.L_x_22:


//--------------------- .nv.shared.reserved.0     --------------------------
	.section	.nv.shared.reserved.0,"aw",@nobits
	.weak		__nv_reservedSMEM_offset_0_alias
	.size		__nv_reservedSMEM_offset_0_alias, 0, 64
	.other		__nv_reservedSMEM_offset_0_alias,@"STO_CUDA_RESERVED_SHARED STV_DEFAULT"
__nv_reservedSMEM_offset_0_alias:
	.zero		0
	.zero		64


//--------------------- .nv.constant0._Z23delete_rows_and_columnsPiS_S_iiii --------------------------
	.section	.nv.constant0._Z23delete_rows_and_columnsPiS_S_iiii,"a",@progbits
	.sectionflags	@""
	.align	4
.nv.constant0._Z23delete_rows_and_columnsPiS_S_iiii:
	.zero		936


//--------------------- SYMBOLS --------------------------

	.type		.nv.reservedSmem.offset0,@object
	.size		.nv.reservedSmem.offset0,0x4
